//
// Generated by NVIDIA NVVM Compiler
//
// Compiler Build ID: CL-36424714
// Cuda compilation tools, release 13.0, V13.0.88
// Based on NVVM 20.0.0
//

.version 9.0
.target sm_100
.address_size 64

	// .globl	_Z11mergeKernelPiiS_iS_

.visible .entry _Z11mergeKernelPiiS_iS_(
	.param .u64 .ptr .align 1 _Z11mergeKernelPiiS_iS__param_0,
	.param .u32 _Z11mergeKernelPiiS_iS__param_1,
	.param .u64 .ptr .align 1 _Z11mergeKernelPiiS_iS__param_2,
	.param .u32 _Z11mergeKernelPiiS_iS__param_3,
	.param .u64 .ptr .align 1 _Z11mergeKernelPiiS_iS__param_4
)
{
	.reg .pred 	%p<42>;
	.reg .b32 	%r<146>;
	.reg .b64 	%rd<35>;

	ld.param.u64 	%rd5, [_Z11mergeKernelPiiS_iS__param_0];
	ld.param.u32 	%r63, [_Z11mergeKernelPiiS_iS__param_1];
	ld.param.u64 	%rd6, [_Z11mergeKernelPiiS_iS__param_2];
	ld.param.u32 	%r64, [_Z11mergeKernelPiiS_iS__param_3];
	ld.param.u64 	%rd7, [_Z11mergeKernelPiiS_iS__param_4];
	cvta.to.global.u64 	%rd1, %rd7;
	cvta.to.global.u64 	%rd2, %rd6;
	cvta.to.global.u64 	%rd3, %rd5;
	mov.u32 	%r65, %tid.x;
	mov.u32 	%r66, %ctaid.x;
	mov.u32 	%r67, %ntid.x;
	mad.lo.s32 	%r68, %r66, %r67, %r65;
	mov.u32 	%r69, %nctaid.x;
	mul.lo.s32 	%r70, %r67, %r69;
	add.s32 	%r71, %r64, %r63;
	add.s32 	%r72, %r70, %r71;
	add.s32 	%r73, %r72, -1;
	div.s32 	%r74, %r73, %r70;
	mul.lo.s32 	%r136, %r74, %r68;
	add.s32 	%r75, %r136, %r74;
	min.s32 	%r2, %r75, %r71;
	setp.ge.s32 	%p1, %r136, %r71;
	@%p1 bra 	$L__BB0_20;
	sub.s32 	%r76, %r136, %r64;
	max.s32 	%r122, %r76, 0;
	min.s32 	%r121, %r136, %r63;
	add.s32 	%r120, %r122, %r121;
	shr.u32 	%r77, %r120, 31;
	add.s32 	%r78, %r120, %r77;
	shr.s32 	%r125, %r78, 1;
	sub.s32 	%r126, %r136, %r125;
	setp.gt.s32 	%p2, %r122, %r121;
	@%p2 bra 	$L__BB0_8;
$L__BB0_2:
	setp.ge.s32 	%p3, %r125, %r63;
	setp.lt.s32 	%p4, %r126, 1;
	mul.wide.s32 	%rd8, %r125, 4;
	add.s64 	%rd4, %rd3, %rd8;
	or.pred  	%p5, %p3, %p4;
	@%p5 bra 	$L__BB0_5;
	ld.global.u32 	%r79, [%rd4];
	add.s32 	%r80, %r126, -1;
	mul.wide.u32 	%rd9, %r80, 4;
	add.s64 	%rd10, %rd2, %rd9;
	ld.global.u32 	%r81, [%rd10];
	setp.ge.s32 	%p6, %r79, %r81;
	@%p6 bra 	$L__BB0_5;
	add.s32 	%r122, %r125, 1;
	bra.uni 	$L__BB0_7;
$L__BB0_5:
	setp.ge.s32 	%p7, %r126, %r64;
	setp.lt.s32 	%p8, %r120, 2;
	or.pred  	%p9, %p7, %p8;
	@%p9 bra 	$L__BB0_8;
	mul.wide.s32 	%rd11, %r126, 4;
	add.s64 	%rd12, %rd2, %rd11;
	ld.global.u32 	%r82, [%rd12];
	add.s32 	%r121, %r125, -1;
	ld.global.u32 	%r83, [%rd4+-4];
	setp.ge.s32 	%p10, %r82, %r83;
	@%p10 bra 	$L__BB0_8;
$L__BB0_7:
	add.s32 	%r120, %r121, %r122;
	shr.u32 	%r84, %r120, 31;
	add.s32 	%r85, %r120, %r84;
	shr.s32 	%r125, %r85, 1;
	sub.s32 	%r126, %r136, %r125;
	setp.le.s32 	%p11, %r122, %r121;
	@%p11 bra 	$L__BB0_2;
$L__BB0_8:
	setp.ge.s32 	%p12, %r136, %r2;
	setp.ge.s32 	%p13, %r125, %r63;
	or.pred  	%p14, %p12, %p13;
	setp.ge.s32 	%p15, %r126, %r64;
	or.pred  	%p16, %p14, %p15;
	@%p16 bra 	$L__BB0_9;
	bra.uni 	$L__BB0_21;
$L__BB0_9:
	setp.ge.s32 	%p24, %r136, %r2;
	setp.ge.s32 	%p25, %r125, %r63;
	or.pred  	%p26, %p24, %p25;
	@%p26 bra 	$L__BB0_14;
	not.b32 	%r94, %r125;
	add.s32 	%r95, %r63, %r94;
	not.b32 	%r96, %r136;
	add.s32 	%r97, %r2, %r96;
	min.u32 	%r27, %r95, %r97;
	and.b32  	%r98, %r27, 3;
	setp.eq.s32 	%p27, %r98, 3;
	@%p27 bra 	$L__BB0_13;
	add.s32 	%r99, %r27, 1;
	and.b32  	%r100, %r99, 3;
	neg.s32 	%r130, %r100;
$L__BB0_12:
	.pragma "nounroll";
	mul.wide.s32 	%rd19, %r136, 4;
	add.s64 	%rd20, %rd1, %rd19;
	mul.wide.s32 	%rd21, %r125, 4;
	add.s64 	%rd22, %rd3, %rd21;
	add.s32 	%r125, %r125, 1;
	ld.global.u32 	%r101, [%rd22];
	add.s32 	%r136, %r136, 1;
	st.global.u32 	[%rd20], %r101;
	add.s32 	%r130, %r130, 1;
	setp.ne.s32 	%p28, %r130, 0;
	@%p28 bra 	$L__BB0_12;
$L__BB0_13:
	setp.lt.u32 	%p29, %r27, 3;
	@%p29 bra 	$L__BB0_14;
	bra.uni 	$L__BB0_22;
$L__BB0_14:
	setp.ge.s32 	%p33, %r136, %r2;
	setp.ge.s32 	%p34, %r126, %r64;
	or.pred  	%p35, %p33, %p34;
	@%p35 bra 	$L__BB0_20;
	not.b32 	%r106, %r126;
	add.s32 	%r107, %r64, %r106;
	not.b32 	%r108, %r136;
	add.s32 	%r109, %r2, %r108;
	min.u32 	%r45, %r107, %r109;
	and.b32  	%r110, %r45, 3;
	setp.eq.s32 	%p36, %r110, 3;
	@%p36 bra 	$L__BB0_18;
	add.s32 	%r111, %r45, 1;
	and.b32  	%r112, %r111, 3;
	neg.s32 	%r137, %r112;
$L__BB0_17:
	.pragma "nounroll";
	mul.wide.s32 	%rd27, %r136, 4;
	add.s64 	%rd28, %rd1, %rd27;
	mul.wide.s32 	%rd29, %r126, 4;
	add.s64 	%rd30, %rd2, %rd29;
	add.s32 	%r126, %r126, 1;
	ld.global.u32 	%r113, [%rd30];
	add.s32 	%r136, %r136, 1;
	st.global.u32 	[%rd28], %r113;
	add.s32 	%r137, %r137, 1;
	setp.ne.s32 	%p37, %r137, 0;
	@%p37 bra 	$L__BB0_17;
$L__BB0_18:
	setp.lt.u32 	%p38, %r45, 3;
	@%p38 bra 	$L__BB0_20;
$L__BB0_19:
	mul.wide.s32 	%rd31, %r126, 4;
	add.s64 	%rd32, %rd2, %rd31;
	ld.global.u32 	%r114, [%rd32];
	mul.wide.s32 	%rd33, %r136, 4;
	add.s64 	%rd34, %rd1, %rd33;
	st.global.u32 	[%rd34], %r114;
	ld.global.u32 	%r115, [%rd32+4];
	st.global.u32 	[%rd34+4], %r115;
	ld.global.u32 	%r116, [%rd32+8];
	st.global.u32 	[%rd34+8], %r116;
	add.s32 	%r126, %r126, 4;
	ld.global.u32 	%r117, [%rd32+12];
	add.s32 	%r136, %r136, 4;
	st.global.u32 	[%rd34+12], %r117;
	setp.lt.s32 	%p39, %r136, %r2;
	setp.lt.s32 	%p40, %r126, %r64;
	and.pred  	%p41, %p39, %p40;
	@%p41 bra 	$L__BB0_19;
$L__BB0_20:
	ret;
$L__BB0_21:
	mul.wide.s32 	%rd13, %r125, 4;
	add.s64 	%rd14, %rd3, %rd13;
	ld.global.u32 	%r86, [%rd14];
	mul.wide.s32 	%rd15, %r126, 4;
	add.s64 	%rd16, %rd2, %rd15;
	ld.global.u32 	%r88, [%rd16];
	setp.gt.s32 	%p17, %r86, %r88;
	setp.le.s32 	%p18, %r86, %r88;
	selp.u32 	%r90, 1, 0, %p18;
	add.s32 	%r125, %r125, %r90;
	selp.u32 	%r91, 1, 0, %p17;
	add.s32 	%r126, %r126, %r91;
	min.s32 	%r92, %r86, %r88;
	mul.wide.s32 	%rd17, %r136, 4;
	add.s64 	%rd18, %rd1, %rd17;
	st.global.u32 	[%rd18], %r92;
	add.s32 	%r136, %r136, 1;
	setp.lt.s32 	%p19, %r136, %r2;
	setp.lt.s32 	%p20, %r125, %r63;
	and.pred  	%p21, %p19, %p20;
	setp.lt.s32 	%p22, %r126, %r64;
	and.pred  	%p23, %p21, %p22;
	@%p23 bra 	$L__BB0_21;
	bra.uni 	$L__BB0_9;
$L__BB0_22:
	mul.wide.s32 	%rd23, %r125, 4;
	add.s64 	%rd24, %rd3, %rd23;
	ld.global.u32 	%r102, [%rd24];
	mul.wide.s32 	%rd25, %r136, 4;
	add.s64 	%rd26, %rd1, %rd25;
	st.global.u32 	[%rd26], %r102;
	ld.global.u32 	%r103, [%rd24+4];
	st.global.u32 	[%rd26+4], %r103;
	ld.global.u32 	%r104, [%rd24+8];
	st.global.u32 	[%rd26+8], %r104;
	add.s32 	%r125, %r125, 4;
	ld.global.u32 	%r105, [%rd24+12];
	add.s32 	%r136, %r136, 4;
	st.global.u32 	[%rd26+12], %r105;
	setp.lt.s32 	%p30, %r136, %r2;
	setp.lt.s32 	%p31, %r125, %r63;
	and.pred  	%p32, %p30, %p31;
	@%p32 bra 	$L__BB0_22;
	bra.uni 	$L__BB0_14;

}


// ===== COMPILED SASS (sm_100) =====

	.target	sm_100

	.elftype	@"ET_EXEC"


//--------------------- .note.nv.tkinfo           --------------------------
	.section	.note.nv.tkinfo,"",@"SHT_NOTE"
	.sectionflags	@"SHF_NOTE_NV_TKINFO"
	.tkinfo
        /*0018*/ 	.word	0x00000002
        /*0030*/ 	.string	""
        /*0030*/ 	.string	"ptxas"
        /*0030*/ 	.string	"Cuda compilation tools, release 13.0, V13.0.88"
        /*0030*/ 	.string	"Build cuda_13.0.r13.0/compiler.36424714_0"
        /*0030*/ 	.string	"-arch sm_100 -m 64 "



//--------------------- .note.nv.cuinfo           --------------------------
	.section	.note.nv.cuinfo,"",@"SHT_NOTE"
	.sectionflags	@"SHF_NOTE_NV_CUINFO"
        /*0018*/ 	.short	0x0002
        /*001a*/ 	.short	0x0064
        /*001c*/ 	.short	0x0082
	.zero		2


//--------------------- .nv.info                  --------------------------
	.section	.nv.info,"",@"SHT_CUDA_INFO"
	.align	4


	//----- nvinfo : EIATTR_REGCOUNT
	.align		4
        /*0000*/ 	.byte	0x04, 0x2f
        /*0002*/ 	.short	(.L_1 - .L_0)
	.align		4
.L_0:
        /*0004*/ 	.word	index@(_Z11mergeKernelPiiS_iS_)
        /*0008*/ 	.word	0x00000018


	//----- nvinfo : EIATTR_FRAME_SIZE
	.align		4
.L_1:
        /*000c*/ 	.byte	0x04, 0x11
        /*000e*/ 	.short	(.L_3 - .L_2)
	.align		4
.L_2:
        /*0010*/ 	.word	index@(_Z11mergeKernelPiiS_iS_)
        /*0014*/ 	.word	0x00000000


	//----- nvinfo : EIATTR_MIN_STACK_SIZE
	.align		4
.L_3:
        /*0018*/ 	.byte	0x04, 0x12
        /*001a*/ 	.short	(.L_5 - .L_4)
	.align		4
.L_4:
        /*001c*/ 	.word	index@(_Z11mergeKernelPiiS_iS_)
        /*0020*/ 	.word	0x00000000
.L_5:


//--------------------- .nv.compat                --------------------------
	.section	.nv.compat,"",@"SHT_CUDA_COMPAT_INFO"
	.align	4
        /*0000*/ 	.byte	0x02, 0x09, 0x00, 0x00, 0x02, 0x02, 0x01, 0x00, 0x02, 0x05, 0x05, 0x00, 0x03, 0x07, 0x01, 0x01
        /*0010*/ 	.byte	0x02, 0x03, 0x00, 0x00, 0x02, 0x06, 0x01, 0x00, 0x04, 0x0b, 0x08, 0x00, 0x09, 0x00, 0x00, 0x00
        /*0020*/ 	.byte	0x00, 0x00, 0x00, 0x00


//--------------------- .nv.info._Z11mergeKernelPiiS_iS_ --------------------------
	.section	.nv.info._Z11mergeKernelPiiS_iS_,"",@"SHT_CUDA_INFO"
	.sectionflags	@""
	.align	4


	//----- nvinfo : EIATTR_CUDA_API_VERSION
	.align		4
        /*0000*/ 	.byte	0x04, 0x37
        /*0002*/ 	.short	(.L_7 - .L_6)
.L_6:
        /*0004*/ 	.word	0x00000082


	//----- nvinfo : EIATTR_KPARAM_INFO
	.align		4
.L_7:
        /*0008*/ 	.byte	0x04, 0x17
        /*000a*/ 	.short	(.L_9 - .L_8)
.L_8:
        /*000c*/ 	.word	0x00000000
        /*0010*/ 	.short	0x0004
        /*0012*/ 	.short	0x0020
        /*0014*/ 	.byte	0x00, 0xf5, 0x21, 0x00


	//----- nvinfo : EIATTR_KPARAM_INFO
	.align		4
.L_9:
        /*0018*/ 	.byte	0x04, 0x17
        /*001a*/ 	.short	(.L_11 - .L_10)
.L_10:
        /*001c*/ 	.word	0x00000000
        /*0020*/ 	.short	0x0003
        /*0022*/ 	.short	0x0018
        /*0024*/ 	.byte	0x00, 0xf0, 0x11, 0x00


	//----- nvinfo : EIATTR_KPARAM_INFO
	.align		4
.L_11:
        /*0028*/ 	.byte	0x04, 0x17
        /*002a*/ 	.short	(.L_13 - .L_12)
.L_12:
        /*002c*/ 	.word	0x00000000
        /*0030*/ 	.short	0x0002
        /*0032*/ 	.short	0x0010
        /*0034*/ 	.byte	0x00, 0xf5, 0x21, 0x00


	//----- nvinfo : EIATTR_KPARAM_INFO
	.align		4
.L_13:
        /*0038*/ 	.byte	0x04, 0x17
        /*003a*/ 	.short	(.L_15 - .L_14)
.L_14:
        /*003c*/ 	.word	0x00000000
        /*0040*/ 	.short	0x0001
        /*0042*/ 	.short	0x0008
        /*0044*/ 	.byte	0x00, 0xf0, 0x11, 0x00


	//----- nvinfo : EIATTR_KPARAM_INFO
	.align		4
.L_15:
        /*0048*/ 	.byte	0x04, 0x17
        /*004a*/ 	.short	(.L_17 - .L_16)
.L_16:
        /*004c*/ 	.word	0x00000000
        /*0050*/ 	.short	0x0000
        /*0052*/ 	.short	0x0000
        /*0054*/ 	.byte	0x00, 0xf5, 0x21, 0x00


	//----- nvinfo : EIATTR_SPARSE_MMA_MASK
	.align		4
.L_17:
        /*0058*/ 	.byte	0x03, 0x50
        /*005a*/ 	.short	0x0000


	//----- nvinfo : EIATTR_MAXREG_COUNT
	.align		4
        /*005c*/ 	.byte	0x03, 0x1b
        /*005e*/ 	.short	0x00ff


	//----- nvinfo : EIATTR_MERCURY_ISA_VERSION
	.align		4
        /*0060*/ 	.byte	0x03, 0x5f
        /*0062*/ 	.short	0x0101


	//----- nvinfo : EIATTR_VRC_CTA_INIT_COUNT
	.align		4
        /*0064*/ 	.byte	0x02, 0x4a
	.zero		1
	.zero		1


	//----- nvinfo : EIATTR_EXIT_INSTR_OFFSETS
	.align		4
        /*0068*/ 	.byte	0x04, 0x1c
        /*006a*/ 	.short	(.L_19 - .L_18)


	//   ....[0]....
.L_18:
        /*006c*/ 	.word	0x00000280


	//   ....[1]....
        /*0070*/ 	.word	0x00000ab0


	//   ....[2]....
        /*0074*/ 	.word	0x00000c40


	//   ....[3]....
        /*0078*/ 	.word	0x00000d60


	//----- nvinfo : EIATTR_CRS_STACK_SIZE
	.align		4
.L_19:
        /*007c*/ 	.byte	0x04, 0x1e
        /*007e*/ 	.short	(.L_21 - .L_20)
.L_20:
        /*0080*/ 	.word	0x00000000


	//----- nvinfo : EIATTR_CBANK_PARAM_SIZE
	.align		4
.L_21:
        /*0084*/ 	.byte	0x03, 0x19
        /*0086*/ 	.short	0x0028


	//----- nvinfo : EIATTR_PARAM_CBANK
	.align		4
        /*0088*/ 	.byte	0x04, 0x0a
        /*008a*/ 	.short	(.L_23 - .L_22)
	.align		4
.L_22:
        /*008c*/ 	.word	index@(.nv.constant0._Z11mergeKernelPiiS_iS_)
        /*0090*/ 	.short	0x0380
        /*0092*/ 	.short	0x0028


	//----- nvinfo : EIATTR_SW_WAR
	.align		4
.L_23:
        /*0094*/ 	.byte	0x04, 0x36
        /*0096*/ 	.short	(.L_25 - .L_24)
.L_24:
        /*0098*/ 	.word	0x00000008
.L_25:


//--------------------- .nv.callgraph             --------------------------
	.section	.nv.callgraph,"",@"SHT_CUDA_CALLGRAPH"
	.align	4
	.sectionentsize	8
	.align		4
        /*0000*/ 	.word	0x00000000
	.align		4
        /*0004*/ 	.word	0xffffffff
	.align		4
        /*0008*/ 	.word	0x00000000
	.align		4
        /*000c*/ 	.word	0xfffffffe
	.align		4
        /*0010*/ 	.word	0x00000000
	.align		4
        /*0014*/ 	.word	0xfffffffd
	.align		4
        /*0018*/ 	.word	0x00000000
	.align		4
        /*001c*/ 	.word	0xfffffffc


//--------------------- .text._Z11mergeKernelPiiS_iS_ --------------------------
	.section	.text._Z11mergeKernelPiiS_iS_,"ax",@progbits
	.align	128
        .global         _Z11mergeKernelPiiS_iS_
        .type           _Z11mergeKernelPiiS_iS_,@function
        .size           _Z11mergeKernelPiiS_iS_,(.L_x_20 - _Z11mergeKernelPiiS_iS_)
        .other          _Z11mergeKernelPiiS_iS_,@"STO_CUDA_ENTRY STV_DEFAULT"
_Z11mergeKernelPiiS_iS_:
.text._Z11mergeKernelPiiS_iS_:
[----:B------:R-:W-:Y:S08]  /*0000*/  LDC R1, c[0x0][0x37c] ;  /* 0x0000df00ff017b82 */ /* 0x000ff00000000800 */
[----:B------:R-:W0:Y:S01]  /*0010*/  LDC R8, c[0x0][0x360] ;  /* 0x0000d800ff087b82 */ /* 0x000e220000000800 */
[----:B------:R-:W0:Y:S07]  /*0020*/  LDCU UR4, c[0x0][0x370] ;  /* 0x00006e00ff0477ac */ /* 0x000e2e0008000800 */
[----:B------:R-:W1:Y:S01]  /*0030*/  LDC R10, c[0x0][0x398] ;  /* 0x0000e600ff0a7b82 */ /* 0x000e620000000800 */
[----:B0-----:R-:W-:Y:S01]  /*0040*/  IMAD R3, R8, UR4, RZ ;  /* 0x0000000408037c24 */ /* 0x001fe2000f8e02ff */
[----:B------:R-:W0:Y:S04]  /*0050*/  LDCU UR4, c[0x0][0x388] ;  /* 0x00007100ff0477ac */ /* 0x000e280008000800 */
[----:B------:R-:W-:-:S02]  /*0060*/  IABS R9, R3 ;  /* 0x0000000300097213 */ /* 0x000fc40000000000 */
[----:B------:R-:W-:Y:S02]  /*0070*/  IABS R13, R3 ;  /* 0x00000003000d7213 */ /* 0x000fe40000000000 */
[----:B------:R-:W2:Y:S03]  /*0080*/  I2F.RP R4, R9 ;  /* 0x0000000900047306 */ /* 0x000ea60000209400 */
[----:B------:R-:W-:Y:S02]  /*0090*/  IMAD.MOV R13, RZ, RZ, -R13 ;  /* 0x000000ffff0d7224 */ /* 0x000fe400078e0a0d */
[----:B0-----:R-:W-:Y:S01]  /*00a0*/  IMAD.U32 R5, RZ, RZ, UR4 ;  /* 0x00000004ff057e24 */ /* 0x001fe2000f8e00ff */
[----:B------:R-:W0:Y:S03]  /*00b0*/  S2UR UR4, SR_CTAID.X ;  /* 0x00000000000479c3 */ /* 0x000e260000002500 */
[----:B-1----:R-:W-:Y:S01]  /*00c0*/  IMAD.IADD R2, R10, 0x1, R5 ;  /* 0x000000010a027824 */ /* 0x002fe200078e0205 */
[----:B--2---:R-:W1:Y:S04]  /*00d0*/  MUFU.RCP R4, R4 ;  /* 0x0000000400047308 */ /* 0x004e680000001000 */
[----:B------:R-:W-:Y:S01]  /*00e0*/  IADD3 R0, PT, PT, R3, -0x1, R2 ;  /* 0xffffffff03007810 */ /* 0x000fe20007ffe002 */
[----:B-1----:R-:W-:-:S03]  /*00f0*/  VIADD R6, R4, 0xffffffe ;  /* 0x0ffffffe04067836 */ /* 0x002fc60000000000 */
[----:B------:R-:W-:Y:S02]  /*0100*/  IABS R4, R0 ;  /* 0x0000000000047213 */ /* 0x000fe40000000000 */
[----:B------:R-:W-:Y:S01]  /*0110*/  LOP3.LUT R0, R0, R3, RZ, 0x3c, !PT ;  /* 0x0000000300007212 */ /* 0x000fe200078e3cff */
[----:B------:R1:W2:Y:S03]  /*0120*/  F2I.FTZ.U32.TRUNC.NTZ R7, R6 ;  /* 0x0000000600077305 */ /* 0x0002a6000021f000 */
[----:B------:R-:W-:Y:S01]  /*0130*/  ISETP.GE.AND P1, PT, R0, RZ, PT ;  /* 0x000000ff0000720c */ /* 0x000fe20003f26270 */
[----:B-1----:R-:W-:Y:S02]  /*0140*/  IMAD.MOV.U32 R6, RZ, RZ, RZ ;  /* 0x000000ffff067224 */ /* 0x002fe400078e00ff */
[----:B--2---:R-:W-:-:S04]  /*0150*/  IMAD.MOV R12, RZ, RZ, -R7 ;  /* 0x000000ffff0c7224 */ /* 0x004fc800078e0a07 */
[----:B------:R-:W-:-:S04]  /*0160*/  IMAD R11, R12, R9, RZ ;  /* 0x000000090c0b7224 */ /* 0x000fc800078e02ff */
[----:B------:R-:W-:-:S04]  /*0170*/  IMAD.HI.U32 R6, R7, R11, R6 ;  /* 0x0000000b07067227 */ /* 0x000fc800078e0006 */
[----:B------:R-:W-:Y:S02]  /*0180*/  IMAD.MOV.U32 R7, RZ, RZ, R4 ;  /* 0x000000ffff077224 */ /* 0x000fe400078e0004 */
[----:B------:R-:W-:Y:S02]  /*0190*/  IMAD.MOV.U32 R4, RZ, RZ, R13 ;  /* 0x000000ffff047224 */ /* 0x000fe400078e000d */
[----:B------:R-:W-:-:S04]  /*01a0*/  IMAD.HI.U32 R6, R6, R7, RZ ;  /* 0x0000000706067227 */ /* 0x000fc800078e00ff */
[----:B------:R-:W-:Y:S02]  /*01b0*/  IMAD R4, R6, R4, R7 ;  /* 0x0000000406047224 */ /* 0x000fe400078e0207 */
[----:B------:R-:W0:Y:S03]  /*01c0*/  S2R R7, SR_TID.X ;  /* 0x0000000000077919 */ /* 0x000e260000002100 */
[----:B------:R-:W-:-:S13]  /*01d0*/  ISETP.GT.U32.AND P2, PT, R9, R4, PT ;  /* 0x000000040900720c */ /* 0x000fda0003f44070 */
[----:B------:R-:W-:Y:S01]  /*01e0*/  @!P2 IMAD.IADD R4, R4, 0x1, -R9 ;  /* 0x000000010404a824 */ /* 0x000fe200078e0a09 */
[----:B------:R-:W-:Y:S02]  /*01f0*/  @!P2 IADD3 R6, PT, PT, R6, 0x1, RZ ;  /* 0x000000010606a810 */ /* 0x000fe40007ffe0ff */
[----:B------:R-:W-:Y:S02]  /*0200*/  ISETP.NE.AND P2, PT, R3, RZ, PT ;  /* 0x000000ff0300720c */ /* 0x000fe40003f45270 */
[----:B------:R-:W-:Y:S01]  /*0210*/  ISETP.GE.U32.AND P0, PT, R4, R9, PT ;  /* 0x000000090400720c */ /* 0x000fe20003f06070 */
[----:B0-----:R-:W-:-:S12]  /*0220*/  IMAD R0, R8, UR4, R7 ;  /* 0x0000000408007c24 */ /* 0x001fd8000f8e0207 */
[----:B------:R-:W-:-:S04]  /*0230*/  @P0 VIADD R6, R6, 0x1 ;  /* 0x0000000106060836 */ /* 0x000fc80000000000 */
[----:B------:R-:W-:Y:S01]  /*0240*/  @!P1 IMAD.MOV R6, RZ, RZ, -R6 ;  /* 0x000000ffff069224 */ /* 0x000fe200078e0a06 */
[----:B------:R-:W-:-:S05]  /*0250*/  @!P2 LOP3.LUT R6, RZ, R3, RZ, 0x33, !PT ;  /* 0x00000003ff06a212 */ /* 0x000fca00078e33ff */
[----:B------:R-:W-:-:S05]  /*0260*/  IMAD R3, R0, R6, RZ ;  /* 0x0000000600037224 */ /* 0x000fca00078e02ff */
[----:B------:R-:W-:-:S13]  /*0270*/  ISETP.GE.AND P0, PT, R3, R2, PT ;  /* 0x000000020300720c */ /* 0x000fda0003f06270 */
[----:B------:R-:W-:Y:S05]  /*0280*/  @P0 EXIT ;  /* 0x000000000000094d */ /* 0x000fea0003800000 */
[C---:B------:R-:W-:Y:S01]  /*0290*/  VIADDMNMX R10, R3.reuse, -R10, RZ, !PT ;  /* 0x8000000a030a7246 */ /* 0x040fe200078001ff */
[----:B------:R-:W0:Y:S01]  /*02a0*/  LDCU.64 UR4, c[0x0][0x358] ;  /* 0x00006b00ff0477ac */ /* 0x000e220008000a00 */
[C---:B------:R-:W-:Y:S01]  /*02b0*/  VIMNMX R11, PT, PT, R3.reuse, R5, PT ;  /* 0x00000005030b7248 */ /* 0x040fe20003fe0100 */
[----:B------:R-:W-:Y:S01]  /*02c0*/  BSSY.RECONVERGENT B0, `(.L_x_0) ;  /* 0x000002e000007945 */ /* 0x000fe20003800200 */
[----:B------:R-:W-:Y:S01]  /*02d0*/  VIADDMNMX R2, R3, R6, R2, PT ;  /* 0x0000000603027246 */ /* 0x000fe20003800102 */
[----:B------:R-:W1:Y:S01]  /*02e0*/  LDCU UR6, c[0x0][0x398] ;  /* 0x00007300ff0677ac */ /* 0x000e620008000800 */
[C---:B------:R-:W-:Y:S01]  /*02f0*/  ISETP.GT.AND P0, PT, R10.reuse, R11, PT ;  /* 0x0000000b0a00720c */ /* 0x040fe20003f04270 */
[----:B------:R-:W-:Y:S01]  /*0300*/  IMAD.IADD R12, R10, 0x1, R11 ;  /* 0x000000010a0c7824 */ /* 0x000fe200078e020b */
[----:B------:R-:W2:Y:S04]  /*0310*/  LDCU UR7, c[0x0][0x388] ;  /* 0x00007100ff0777ac */ /* 0x000ea80008000800 */
[----:B------:R-:W-:-:S04]  /*0320*/  LEA.HI R0, R12, R12, RZ, 0x1 ;  /* 0x0000000c0c007211 */ /* 0x000fc800078f08ff */
[----:B------:R-:W-:-:S05]  /*0330*/  SHF.R.S32.HI R0, RZ, 0x1, R0 ;  /* 0x00000001ff007819 */ /* 0x000fca0000011400 */
[----:B------:R-:W-:Y:S01]  /*0340*/  IMAD.IADD R4, R3, 0x1, -R0 ;  /* 0x0000000103047824 */ /* 0x000fe200078e0a00 */
[----:B0-----:R-:W-:Y:S06]  /*0350*/  @P0 BRA `(.L_x_1) ;  /* 0x0000000000900947 */ /* 0x001fec0003800000 */
[----:B------:R-:W0:Y:S01]  /*0360*/  LDC.64 R8, c[0x0][0x390] ;  /* 0x0000e400ff087b82 */ /* 0x000e220000000a00 */
[----:B------:R-:W-:Y:S02]  /*0370*/  IMAD.MOV.U32 R14, RZ, RZ, R10 ;  /* 0x000000ffff0e7224 */ /* 0x000fe400078e000a */
[----:B------:R-:W-:Y:S02]  /*0380*/  IMAD.MOV.U32 R15, RZ, RZ, R11 ;  /* 0x000000ffff0f7224 */ /* 0x000fe400078e000b */
[----:B------:R-:W-:-:S03]  /*0390*/  IMAD.MOV.U32 R16, RZ, RZ, R12 ;  /* 0x000000ffff107224 */ /* 0x000fc600078e000c */
[----:B------:R-:W3:Y:S04]  /*03a0*/  LDC.64 R6, c[0x0][0x380] ;  /* 0x0000e000ff067b82 */ /* 0x000ee80000000a00 */
.L_x_5:
[----:B------:R-:W-:Y:S01]  /*03b0*/  ISETP.GE.AND P0, PT, R4, 0x1, PT ;  /* 0x000000010400780c */ /* 0x000fe20003f06270 */
[----:B------:R-:W-:Y:S01]  /*03c0*/  BSSY.RELIABLE B1, `(.L_x_2) ;  /* 0x0000017000017945 */ /* 0x000fe20003800100 */
[----:B--2---:R-:W-:Y:S01]  /*03d0*/  MOV R5, UR7 ;  /* 0x0000000700057c02 */ /* 0x004fe20008000f00 */
[----:B---3--:R-:W-:-:S03]  /*03e0*/  IMAD.WIDE R10, R0, 0x4, R6 ;  /* 0x00000004000a7825 */ /* 0x008fc600078e0206 */
[----:B------:R-:W-:-:S13]  /*03f0*/  ISETP.GE.OR P0, PT, R0, R5, !P0 ;  /* 0x000000050000720c */ /* 0x000fda0004706670 */
[----:B------:R-:W-:Y:S05]  /*0400*/  @P0 BRA `(.L_x_3) ;  /* 0x00000000001c0947 */ /* 0x000fea0003800000 */
[----:B------:R-:W-:Y:S01]  /*0410*/  VIADD R13, R4, 0xffffffff ;  /* 0xffffffff040d7836 */ /* 0x000fe20000000000 */
[----:B------:R-:W2:Y:S03]  /*0420*/  LDG.E R17, desc[UR4][R10.64] ;  /* 0x000000040a117981 */ /* 0x000ea6000c1e1900 */
[----:B0-----:R-:W-:-:S06]  /*0430*/  IMAD.WIDE.U32 R12, R13, 0x4, R8 ;  /* 0x000000040d0c7825 */ /* 0x001fcc00078e0008 */
[----:B------:R-:W2:Y:S02]  /*0440*/  LDG.E R12, desc[UR4][R12.64] ;  /* 0x000000040c0c7981 */ /* 0x000ea4000c1e1900 */
[----:B--2---:R-:W-:-:S13]  /*0450*/  ISETP.GE.AND P0, PT, R17, R12, PT ;  /* 0x0000000c1100720c */ /* 0x004fda0003f06270 */
[----:B------:R-:W-:Y:S01]  /*0460*/  @!P0 VIADD R14, R0, 0x1 ;  /* 0x00000001000e8836 */ /* 0x000fe20000000000 */
[----:B------:R-:W-:Y:S06]  /*0470*/  @!P0 BRA `(.L_x_4) ;  /* 0x00000000002c8947 */ /* 0x000fec0003800000 */
.L_x_3:
[----:B------:R-:W-:-:S04]  /*0480*/  ISETP.GE.AND P0, PT, R16, 0x2, PT ;  /* 0x000000021000780c */ /* 0x000fc80003f06270 */
[----:B-1----:R-:W-:-:S13]  /*0490*/  ISETP.GE.OR P0, PT, R4, UR6, !P0 ;  /* 0x0000000604007c0c */ /* 0x002fda000c706670 */
[----:B------:R-:W-:Y:S05]  /*04a0*/  @P0 BREAK.RELIABLE B1 ;  /* 0x0000000000010942 */ /* 0x000fea0003800100 */
[----:B------:R-:W-:Y:S05]  /*04b0*/  @P0 BRA `(.L_x_1) ;  /* 0x0000000000380947 */ /* 0x000fea0003800000 */
[----:B0-----:R-:W-:Y:S01]  /*04c0*/  IMAD.WIDE R12, R4, 0x4, R8 ;  /* 0x00000004040c7825 */ /* 0x001fe200078e0208 */
[----:B------:R-:W2:Y:S05]  /*04d0*/  LDG.E R11, desc[UR4][R10.64+-0x4] ;  /* 0xfffffc040a0b7981 */ /* 0x000eaa000c1e1900 */
[----:B------:R-:W2:Y:S02]  /*04e0*/  LDG.E R12, desc[UR4][R12.64] ;  /* 0x000000040c0c7981 */ /* 0x000ea4000c1e1900 */
[----:B--2---:R-:W-:-:S13]  /*04f0*/  ISETP.GE.AND P0, PT, R12, R11, PT ;  /* 0x0000000b0c00720c */ /* 0x004fda0003f06270 */
[----:B------:R-:W-:Y:S05]  /*0500*/  @P0 BREAK.RELIABLE B1 ;  /* 0x0000000000010942 */ /* 0x000fea0003800100 */
[----:B------:R-:W-:Y:S05]  /*0510*/  @P0 BRA `(.L_x_1) ;  /* 0x0000000000200947 */ /* 0x000fea0003800000 */
[----:B------:R-:W-:-:S07]  /*0520*/  VIADD R15, R0, 0xffffffff ;  /* 0xffffffff000f7836 */ /* 0x000fce0000000000 */
.L_x_4:
[----:B-1----:R-:W-:Y:S05]  /*0530*/  BSYNC.RELIABLE B1 ;  /* 0x0000000000017941 */ /* 0x002fea0003800100 */
.L_x_2:
[C---:B------:R-:W-:Y:S01]  /*0540*/  ISETP.GT.AND P0, PT, R14.reuse, R15, PT ;  /* 0x0000000f0e00720c */ /* 0x040fe20003f04270 */
[----:B------:R-:W-:-:S05]  /*0550*/  IMAD.IADD R16, R14, 0x1, R15 ;  /* 0x000000010e107824 */ /* 0x000fca00078e020f */
[----:B------:R-:W-:-:S04]  /*0560*/  LEA.HI R0, R16, R16, RZ, 0x1 ;  /* 0x0000001010007211 */ /* 0x000fc800078f08ff */
[----:B------:R-:W-:-:S05]  /*0570*/  SHF.R.S32.HI R0, RZ, 0x1, R0 ;  /* 0x00000001ff007819 */ /* 0x000fca0000011400 */
[----:B------:R-:W-:Y:S01]  /*0580*/  IMAD.IADD R4, R3, 0x1, -R0 ;  /* 0x0000000103047824 */ /* 0x000fe200078e0a00 */
[----:B------:R-:W-:Y:S06]  /*0590*/  @!P0 BRA `(.L_x_5) ;  /* 0xfffffffc00848947 */ /* 0x000fec000383ffff */
.L_x_1:
[----:B-12---:R-:W-:Y:S05]  /*05a0*/  BSYNC.RECONVERGENT B0 ;  /* 0x0000000000007941 */ /* 0x006fea0003800200 */
.L_x_0:
[----:B------:R-:W-:Y:S05]  /*05b0*/  WARPSYNC.ALL ;  /* 0x0000000000007948 */ /* 0x000fea0003800000 */
[----:B------:R-:W1:Y:S01]  /*05c0*/  LDCU UR6, c[0x0][0x398] ;  /* 0x00007300ff0677ac */ /* 0x000e620008000800 */
[----:B------:R-:W-:Y:S01]  /*05d0*/  ISETP.GE.AND P0, PT, R0, R5, PT ;  /* 0x000000050000720c */ /* 0x000fe20003f06270 */
[----:B0-----:R-:W0:Y:S01]  /*05e0*/  LDC.64 R8, c[0x0][0x390] ;  /* 0x0000e400ff087b82 */ /* 0x001e220000000a00 */
[----:B------:R-:W-:Y:S02]  /*05f0*/  BSSY.RECONVERGENT B0, `(.L_x_6) ;  /* 0x000001a000007945 */ /* 0x000fe40003800200 */
[----:B------:R-:W-:-:S05]  /*0600*/  ISETP.GE.OR P0, PT, R3, R2, P0 ;  /* 0x000000020300720c */ /* 0x000fca0000706670 */
[----:B------:R-:W2:Y:S08]  /*0610*/  LDC.64 R10, c[0x0][0x3a0] ;  /* 0x0000e800ff0a7b82 */ /* 0x000eb00000000a00 */
[----:B------:R-:W3:Y:S01]  /*0620*/  LDC.64 R6, c[0x0][0x380] ;  /* 0x0000e000ff067b82 */ /* 0x000ee20000000a00 */
[----:B-1----:R-:W-:-:S13]  /*0630*/  ISETP.GE.OR P0, PT, R4, UR6, P0 ;  /* 0x0000000604007c0c */ /* 0x002fda0008706670 */
[----:B------:R-:W-:Y:S05]  /*0640*/  @P0 BRA `(.L_x_7) ;  /* 0x0000000000500947 */ /* 0x000fea0003800000 */
.L_x_8:
[----:B---3--:R-:W-:-:S04]  /*0650*/  IMAD.WIDE R12, R0, 0x4, R6 ;  /* 0x00000004000c7825 */ /* 0x008fc800078e0206 */
[----:B0-----:R-:W-:Y:S02]  /*0660*/  IMAD.WIDE R14, R4, 0x4, R8 ;  /* 0x00000004040e7825 */ /* 0x001fe400078e0208 */
[----:B------:R-:W3:Y:S04]  /*0670*/  LDG.E R12, desc[UR4][R12.64] ;  /* 0x000000040c0c7981 */ /* 0x000ee8000c1e1900 */
[----:B------:R-:W3:Y:S01]  /*0680*/  LDG.E R15, desc[UR4][R14.64] ;  /* 0x000000040e0f7981 */ /* 0x000ee2000c1e1900 */
[----:B--2---:R-:W-:-:S04]  /*0690*/  IMAD.WIDE R16, R3, 0x4, R10 ;  /* 0x0000000403107825 */ /* 0x004fc800078e020a */
[----:B------:R-:W-:Y:S02]  /*06a0*/  VIADD R18, R0, 0x1 ;  /* 0x0000000100127836 */ /* 0x000fe40000000000 */
[----:B------:R-:W-:Y:S02]  /*06b0*/  VIADD R19, R4, 0x1 ;  /* 0x0000000104137836 */ /* 0x000fe40000000000 */
[----:B------:R-:W-:Y:S01]  /*06c0*/  VIADD R3, R3, 0x1 ;  /* 0x0000000103037836 */ /* 0x000fe20000000000 */
[CC--:B---3--:R-:W-:Y:S02]  /*06d0*/  ISETP.GT.AND P1, PT, R12.reuse, R15.reuse, PT ;  /* 0x0000000f0c00720c */ /* 0x0c8fe40003f24270 */
[CC--:B------:R-:W-:Y:S02]  /*06e0*/  ISETP.GT.AND P0, PT, R12.reuse, R15.reuse, PT ;  /* 0x0000000f0c00720c */ /* 0x0c0fe40003f04270 */
[----:B------:R-:W-:-:S05]  /*06f0*/  VIMNMX R21, PT, PT, R12, R15, PT ;  /* 0x0000000f0c157248 */ /* 0x000fca0003fe0100 */
[----:B------:R1:W-:Y:S04]  /*0700*/  STG.E desc[UR4][R16.64], R21 ;  /* 0x0000001510007986 */ /* 0x0003e8000c101904 */
[----:B------:R-:W-:Y:S02]  /*0710*/  @P1 IADD3 R18, PT, PT, R0, RZ, RZ ;  /* 0x000000ff00121210 */ /* 0x000fe40007ffe0ff */
[----:B------:R-:W-:Y:S02]  /*0720*/  @!P0 IMAD.MOV R19, RZ, RZ, R4 ;  /* 0x000000ffff138224 */ /* 0x000fe400078e0204 */
[----:B------:R-:W-:Y:S01]  /*0730*/  ISETP.GE.AND P0, PT, R18, R5, PT ;  /* 0x000000051200720c */ /* 0x000fe20003f06270 */
[----:B------:R-:W-:Y:S02]  /*0740*/  IMAD.MOV.U32 R0, RZ, RZ, R18 ;  /* 0x000000ffff007224 */ /* 0x000fe400078e0012 */
[----:B------:R-:W-:Y:S01]  /*0750*/  ISETP.LT.AND P1, PT, R19, UR6, PT ;  /* 0x0000000613007c0c */ /* 0x000fe2000bf21270 */
[----:B------:R-:W-:Y:S01]  /*0760*/  IMAD.MOV.U32 R4, RZ, RZ, R19 ;  /* 0x000000ffff047224 */ /* 0x000fe200078e0013 */
[----:B------:R-:W-:-:S13]  /*0770*/  ISETP.LT.AND P0, PT, R3, R2, !P0 ;  /* 0x000000020300720c */ /* 0x000fda0004701270 */
[----:B-1----:R-:W-:Y:S05]  /*0780*/  @P0 BRA P1, `(.L_x_8) ;  /* 0xfffffffc00b00947 */ /* 0x002fea000083ffff */
.L_x_7:
[----:B------:R-:W-:Y:S05]  /*0790*/  BSYNC.RECONVERGENT B0 ;  /* 0x0000000000007941 */ /* 0x000fea0003800200 */
.L_x_6:
[----:B------:R-:W-:Y:S01]  /*07a0*/  ISETP.GE.AND P0, PT, R0, R5, PT ;  /* 0x000000050000720c */ /* 0x000fe20003f06270 */
[----:B------:R-:W-:Y:S03]  /*07b0*/  BSSY.RECONVERGENT B0, `(.L_x_9) ;  /* 0x000002d000007945 */ /* 0x000fe60003800200 */
[----:B------:R-:W-:-:S13]  /*07c0*/  ISETP.GE.OR P0, PT, R3, R2, P0 ;  /* 0x000000020300720c */ /* 0x000fda0000706670 */
[----:B------:R-:W-:Y:S05]  /*07d0*/  @P0 BRA `(.L_x_10) ;  /* 0x0000000000a80947 */ /* 0x000fea0003800000 */
[----:B---3--:R-:W-:Y:S01]  /*07e0*/  LOP3.LUT R7, RZ, R3, RZ, 0x33, !PT ;  /* 0x00000003ff077212 */ /* 0x008fe200078e33ff */
[----:B------:R-:W-:Y:S01]  /*07f0*/  BSSY.RECONVERGENT B1, `(.L_x_11) ;  /* 0x0000016000017945 */ /* 0x000fe20003800200 */
[----:B------:R-:W-:-:S03]  /*0800*/  LOP3.LUT R6, RZ, R0, RZ, 0x33, !PT ;  /* 0x00000000ff067212 */ /* 0x000fc600078e33ff */
[----:B------:R-:W-:-:S05]  /*0810*/  IMAD.IADD R7, R2, 0x1, R7 ;  /* 0x0000000102077824 */ /* 0x000fca00078e0207 */
[----:B0-----:R-:W-:-:S04]  /*0820*/  VIADDMNMX.U32 R8, R6, R5, R7, PT ;  /* 0x0000000506087246 */ /* 0x001fc80003800007 */
[C---:B------:R-:W-:Y:S02]  /*0830*/  LOP3.LUT R6, R8.reuse, 0x3, RZ, 0xc0, !PT ;  /* 0x0000000308067812 */ /* 0x040fe400078ec0ff */
[----:B------:R-:W-:Y:S02]  /*0840*/  ISETP.GE.U32.AND P1, PT, R8, 0x3, PT ;  /* 0x000000030800780c */ /* 0x000fe40003f26070 */
[----:B------:R-:W-:-:S13]  /*0850*/  ISETP.NE.AND P0, PT, R6, 0x3, PT ;  /* 0x000000030600780c */ /* 0x000fda0003f05270 */
[----:B------:R-:W-:Y:S05]  /*0860*/  @!P0 BRA `(.L_x_12) ;  /* 0x0000000000388947 */ /* 0x000fea0003800000 */
[----:B------:R-:W0:Y:S01]  /*0870*/  LDC.64 R6, c[0x0][0x3a0] ;  /* 0x0000e800ff067b82 */ /* 0x000e220000000a00 */
[----:B------:R-:W-:-:S05]  /*0880*/  VIADD R8, R8, 0x1 ;  /* 0x0000000108087836 */ /* 0x000fca0000000000 */
[----:B------:R-:W-:Y:S02]  /*0890*/  LOP3.LUT R8, R8, 0x3, RZ, 0xc0, !PT ;  /* 0x0000000308087812 */ /* 0x000fe400078ec0ff */
[----:B--2---:R-:W1:Y:S03]  /*08a0*/  LDC.64 R10, c[0x0][0x380] ;  /* 0x0000e000ff0a7b82 */ /* 0x004e660000000a00 */
[----:B------:R-:W-:-:S07]  /*08b0*/  IMAD.MOV R14, RZ, RZ, -R8 ;  /* 0x000000ffff0e7224 */ /* 0x000fce00078e0a08 */
.L_x_13:
[----:B-1-3--:R-:W-:-:S06]  /*08c0*/  IMAD.WIDE R12, R0, 0x4, R10 ;  /* 0x00000004000c7825 */ /* 0x00afcc00078e020a */
[----:B------:R-:W2:Y:S01]  /*08d0*/  LDG.E R13, desc[UR4][R12.64] ;  /* 0x000000040c0d7981 */ /* 0x000ea2000c1e1900 */
[----:B0-----:R-:W-:Y:S01]  /*08e0*/  IMAD.WIDE R8, R3, 0x4, R6 ;  /* 0x0000000403087825 */ /* 0x001fe200078e0206 */
[----:B------:R-:W-:-:S03]  /*08f0*/  IADD3 R14, PT, PT, R14, 0x1, RZ ;  /* 0x000000010e0e7810 */ /* 0x000fc60007ffe0ff */
[----:B------:R-:W-:Y:S01]  /*0900*/  VIADD R0, R0, 0x1 ;  /* 0x0000000100007836 */ /* 0x000fe20000000000 */
[----:B------:R-:W-:Y:S01]  /*0910*/  ISETP.NE.AND P0, PT, R14, RZ, PT ;  /* 0x000000ff0e00720c */ /* 0x000fe20003f05270 */
[----:B------:R-:W-:Y:S01]  /*0920*/  VIADD R3, R3, 0x1 ;  /* 0x0000000103037836 */ /* 0x000fe20000000000 */
[----:B--2---:R3:W-:Y:S11]  /*0930*/  STG.E desc[UR4][R8.64], R13 ;  /* 0x0000000d08007986 */ /* 0x0047f6000c101904 */
[----:B------:R-:W-:Y:S05]  /*0940*/  @P0 BRA `(.L_x_13) ;  /* 0xfffffffc00dc0947 */ /* 0x000fea000383ffff */
.L_x_12:
[----:B------:R-:W-:Y:S05]  /*0950*/  BSYNC.RECONVERGENT B1 ;  /* 0x0000000000017941 */ /* 0x000fea0003800200 */
.L_x_11:
[----:B------:R-:W-:Y:S05]  /*0960*/  @!P1 BRA `(.L_x_10) ;  /* 0x0000000000449947 */ /* 0x000fea0003800000 */
.L_x_14:
[----:B------:R-:W0:Y:S08]  /*0970*/  LDC.64 R6, c[0x0][0x380] ;  /* 0x0000e000ff067b82 */ /* 0x000e300000000a00 */
[----:B-1-3--:R-:W1:Y:S01]  /*0980*/  LDC.64 R8, c[0x0][0x3a0] ;  /* 0x0000e800ff087b82 */ /* 0x00ae620000000a00 */
[----:B0-----:R-:W-:-:S05]  /*0990*/  IMAD.WIDE R6, R0, 0x4, R6 ;  /* 0x0000000400067825 */ /* 0x001fca00078e0206 */
[----:B--2---:R-:W2:Y:S01]  /*09a0*/  LDG.E R11, desc[UR4][R6.64] ;  /* 0x00000004060b7981 */ /* 0x004ea2000c1e1900 */
[----:B-1----:R-:W-:-:S05]  /*09b0*/  IMAD.WIDE R8, R3, 0x4, R8 ;  /* 0x0000000403087825 */ /* 0x002fca00078e0208 */
[----:B--2---:R1:W-:Y:S04]  /*09c0*/  STG.E desc[UR4][R8.64], R11 ;  /* 0x0000000b08007986 */ /* 0x0043e8000c101904 */
[----:B------:R-:W2:Y:S04]  /*09d0*/  LDG.E R13, desc[UR4][R6.64+0x4] ;  /* 0x00000404060d7981 */ /* 0x000ea8000c1e1900 */
[----:B--2---:R1:W-:Y:S04]  /*09e0*/  STG.E desc[UR4][R8.64+0x4], R13 ;  /* 0x0000040d08007986 */ /* 0x0043e8000c101904 */
[----:B------:R-:W2:Y:S04]  /*09f0*/  LDG.E R15, desc[UR4][R6.64+0x8] ;  /* 0x00000804060f7981 */ /* 0x000ea8000c1e1900 */
[----:B--2---:R1:W-:Y:S04]  /*0a00*/  STG.E desc[UR4][R8.64+0x8], R15 ;  /* 0x0000080f08007986 */ /* 0x0043e8000c101904 */
[----:B------:R-:W2:Y:S01]  /*0a10*/  LDG.E R17, desc[UR4][R6.64+0xc] ;  /* 0x00000c0406117981 */ /* 0x000ea2000c1e1900 */
[----:B------:R-:W-:-:S02]  /*0a20*/  VIADD R0, R0, 0x4 ;  /* 0x0000000400007836 */ /* 0x000fc40000000000 */
[----:B------:R-:W-:-:S03]  /*0a30*/  VIADD R3, R3, 0x4 ;  /* 0x0000000403037836 */ /* 0x000fc60000000000 */
[----:B------:R-:W-:Y:S02]  /*0a40*/  ISETP.LT.AND P1, PT, R0, R5, PT ;  /* 0x000000050000720c */ /* 0x000fe40003f21270 */
[----:B------:R-:W-:Y:S01]  /*0a50*/  ISETP.GE.AND P0, PT, R3, R2, PT ;  /* 0x000000020300720c */ /* 0x000fe20003f06270 */
[----:B--2---:R1:W-:-:S12]  /*0a60*/  STG.E desc[UR4][R8.64+0xc], R17 ;  /* 0x00000c1108007986 */ /* 0x0043d8000c101904 */
[----:B------:R-:W-:Y:S05]  /*0a70*/  @!P0 BRA P1, `(.L_x_14) ;  /* 0xfffffffc00bc8947 */ /* 0x000fea000083ffff */
.L_x_10:
[----:B------:R-:W-:Y:S05]  /*0a80*/  BSYNC.RECONVERGENT B0 ;  /* 0x0000000000007941 */ /* 0x000fea0003800200 */
.L_x_9:
[----:B------:R-:W-:-:S04]  /*0a90*/  ISETP.GE.AND P0, PT, R4, UR6, PT ;  /* 0x0000000604007c0c */ /* 0x000fc8000bf06270 */
[----:B------:R-:W-:-:S13]  /*0aa0*/  ISETP.GE.OR P0, PT, R3, R2, P0 ;  /* 0x000000020300720c */ /* 0x000fda0000706670 */
[----:B------:R-:W-:Y:S05]  /*0ab0*/  @P0 EXIT ;  /* 0x000000000000094d */ /* 0x000fea0003800000 */
[----:B------:R-:W-:Y:S01]  /*0ac0*/  LOP3.LUT R5, RZ, R3, RZ, 0x33, !PT ;  /* 0x00000003ff057212 */ /* 0x000fe200078e33ff */
[----:B------:R-:W-:Y:S01]  /*0ad0*/  BSSY.RECONVERGENT B0, `(.L_x_15) ;  /* 0x0000016000007945 */ /* 0x000fe20003800200 */
[----:B------:R-:W-:-:S03]  /*0ae0*/  LOP3.LUT R0, RZ, R4, RZ, 0x33, !PT ;  /* 0x00000004ff007212 */ /* 0x000fc600078e33ff */
[----:B------:R-:W-:-:S05]  /*0af0*/  IMAD.IADD R5, R2, 0x1, R5 ;  /* 0x0000000102057824 */ /* 0x000fca00078e0205 */
[----:B------:R-:W-:-:S04]  /*0b00*/  VIADDMNMX.U32 R0, R0, UR6, R5, PT ;  /* 0x0000000600007c46 */ /* 0x000fc8000b800005 */
[C---:B------:R-:W-:Y:S02]  /*0b10*/  LOP3.LUT R5, R0.reuse, 0x3, RZ, 0xc0, !PT ;  /* 0x0000000300057812 */ /* 0x040fe400078ec0ff */
[----:B------:R-:W-:Y:S02]  /*0b20*/  ISETP.GE.U32.AND P1, PT, R0, 0x3, PT ;  /* 0x000000030000780c */ /* 0x000fe40003f26070 */
[----:B------:R-:W-:-:S13]  /*0b30*/  ISETP.NE.AND P0, PT, R5, 0x3, PT ;  /* 0x000000030500780c */ /* 0x000fda0003f05270 */
[----:B------:R-:W-:Y:S05]  /*0b40*/  @!P0 BRA `(.L_x_16) ;  /* 0x0000000000388947 */ /* 0x000fea0003800000 */
[----:B-12---:R-:W1:Y:S01]  /*0b50*/  LDC.64 R10, c[0x0][0x390] ;  /* 0x0000e400ff0a7b82 */ /* 0x006e620000000a00 */
[----:B------:R-:W-:-:S05]  /*0b60*/  VIADD R0, R0, 0x1 ;  /* 0x0000000100007836 */ /* 0x000fca0000000000 */
[----:B------:R-:W-:Y:S02]  /*0b70*/  LOP3.LUT R0, R0, 0x3, RZ, 0xc0, !PT ;  /* 0x0000000300007812 */ /* 0x000fe400078ec0ff */
[----:B---3--:R-:W2:Y:S02]  /*0b80*/  LDC.64 R6, c[0x0][0x3a0] ;  /* 0x0000e800ff067b82 */ /* 0x008ea40000000a00 */
[----:B------:R-:W-:-:S07]  /*0b90*/  IADD3 R0, PT, PT, -R0, RZ, RZ ;  /* 0x000000ff00007210 */ /* 0x000fce0007ffe1ff */
.L_x_17:
[----:B-1--4-:R-:W-:-:S06]  /*0ba0*/  IMAD.WIDE R12, R4, 0x4, R10 ;  /* 0x00000004040c7825 */ /* 0x012fcc00078e020a */
[----:B------:R-:W3:Y:S01]  /*0bb0*/  LDG.E R13, desc[UR4][R12.64] ;  /* 0x000000040c0d7981 */ /* 0x000ee2000c1e1900 */
[----:B0-2---:R-:W-:-:S04]  /*0bc0*/  IMAD.WIDE R8, R3, 0x4, R6 ;  /* 0x0000000403087825 */ /* 0x005fc800078e0206 */
[----:B------:R-:W-:Y:S02]  /*0bd0*/  VIADD R0, R0, 0x1 ;  /* 0x0000000100007836 */ /* 0x000fe40000000000 */
[----:B------:R-:W-:Y:S02]  /*0be0*/  VIADD R4, R4, 0x1 ;  /* 0x0000000104047836 */ /* 0x000fe40000000000 */
[----:B------:R-:W-:Y:S01]  /*0bf0*/  VIADD R3, R3, 0x1 ;  /* 0x0000000103037836 */ /* 0x000fe20000000000 */
[----:B------:R-:W-:Y:S01]  /*0c00*/  ISETP.NE.AND P0, PT, R0, RZ, PT ;  /* 0x000000ff0000720c */ /* 0x000fe20003f05270 */
[----:B---3--:R4:W-:-:S12]  /*0c10*/  STG.E desc[UR4][R8.64], R13 ;  /* 0x0000000d08007986 */ /* 0x0089d8000c101904 */
[----:B------:R-:W-:Y:S05]  /*0c20*/  @P0 BRA `(.L_x_17) ;  /* 0xfffffffc00dc0947 */ /* 0x000fea000383ffff */
.L_x_16:
[----:B------:R-:W-:Y:S05]  /*0c30*/  BSYNC.RECONVERGENT B0 ;  /* 0x0000000000007941 */ /* 0x000fea0003800200 */
.L_x_15:
[----:B------:R-:W-:Y:S05]  /*0c40*/  @!P1 EXIT ;  /* 0x000000000000994d */ /* 0x000fea0003800000 */
.L_x_18:
[----:B---3--:R-:W3:Y:S08]  /*0c50*/  LDC.64 R6, c[0x0][0x390] ;  /* 0x0000e400ff067b82 */ /* 0x008ef00000000a00 */
[----:B01--4-:R-:W0:Y:S01]  /*0c60*/  LDC.64 R8, c[0x0][0x3a0] ;  /* 0x0000e800ff087b82 */ /* 0x013e220000000a00 */
[----:B---3--:R-:W-:-:S05]  /*0c70*/  IMAD.WIDE R6, R4, 0x4, R6 ;  /* 0x0000000404067825 */ /* 0x008fca00078e0206 */
[----:B------:R-:W3:Y:S01]  /*0c80*/  LDG.E R5, desc[UR4][R6.64] ;  /* 0x0000000406057981 */ /* 0x000ee2000c1e1900 */
[----:B0-----:R-:W-:-:S05]  /*0c90*/  IMAD.WIDE R8, R3, 0x4, R8 ;  /* 0x0000000403087825 */ /* 0x001fca00078e0208 */
[----:B---3--:R0:W-:Y:S04]  /*0ca0*/  STG.E desc[UR4][R8.64], R5 ;  /* 0x0000000508007986 */ /* 0x0081e8000c101904 */
[----:B--2---:R-:W2:Y:S04]  /*0cb0*/  LDG.E R11, desc[UR4][R6.64+0x4] ;  /* 0x00000404060b7981 */ /* 0x004ea8000c1e1900 */
[----:B--2---:R0:W-:Y:S04]  /*0cc0*/  STG.E desc[UR4][R8.64+0x4], R11 ;  /* 0x0000040b08007986 */ /* 0x0041e8000c101904 */
[----:B------:R-:W2:Y:S04]  /*0cd0*/  LDG.E R13, desc[UR4][R6.64+0x8] ;  /* 0x00000804060d7981 */ /* 0x000ea8000c1e1900 */
[----:B--2---:R0:W-:Y:S04]  /*0ce0*/  STG.E desc[UR4][R8.64+0x8], R13 ;  /* 0x0000080d08007986 */ /* 0x0041e8000c101904 */
[----:B------:R-:W2:Y:S01]  /*0cf0*/  LDG.E R15, desc[UR4][R6.64+0xc] ;  /* 0x00000c04060f7981 */ /* 0x000ea2000c1e1900 */
[----:B------:R-:W-:-:S02]  /*0d00*/  VIADD R4, R4, 0x4 ;  /* 0x0000000404047836 */ /* 0x000fc40000000000 */
[----:B------:R-:W-:-:S03]  /*0d10*/  VIADD R3, R3, 0x4 ;  /* 0x0000000403037836 */ /* 0x000fc60000000000 */
[----:B------:R-:W-:Y:S02]  /*0d20*/  ISETP.LT.AND P1, PT, R4, UR6, PT ;  /* 0x0000000604007c0c */ /* 0x000fe4000bf21270 */
[----:B------:R-:W-:Y:S01]  /*0d30*/  ISETP.GE.AND P0, PT, R3, R2, PT ;  /* 0x000000020300720c */ /* 0x000fe20003f06270 */
[----:B--2---:R0:W-:-:S12]  /*0d40*/  STG.E desc[UR4][R8.64+0xc], R15 ;  /* 0x00000c0f08007986 */ /* 0x0041d8000c101904 */
[----:B------:R-:W-:Y:S05]  /*0d50*/  @!P0 BRA P1, `(.L_x_18) ;  /* 0xfffffffc00bc8947 */ /* 0x000fea000083ffff */
[----:B------:R-:W-:Y:S05]  /*0d60*/  EXIT ;  /* 0x000000000000794d */ /* 0x000fea0003800000 */
.L_x_19:
[----:B------:R-:W-:-:S00]  /*0d70*/  BRA `(.L_x_19) ;  /* 0xfffffffc00fc7947 */ /* 0x000fc0000383ffff */
[----:B------:R-:W-:-:S00]  /*0d80*/  NOP ;  /* 0x0000000000007918 */ /* 0x000fc00000000000 */
[----:B------:R-:W-:-:S00]  /*0d90*/  NOP ;  /* 0x0000000000007918 */ /* 0x000fc00000000000 */
[----:B------:R-:W-:-:S00]  /*0da0*/  NOP ;  /* 0x0000000000007918 */ /* 0x000fc00000000000 */
[----:B------:R-:W-:-:S00]  /*0db0*/  NOP ;  /* 0x0000000000007918 */ /* 0x000fc00000000000 */
[----:B------:R-:W-:-:S00]  /*0dc0*/  NOP ;  /* 0x0000000000007918 */ /* 0x000fc00000000000 */
[----:B------:R-:W-:-:S00]  /*0dd0*/  NOP ;  /* 0x0000000000007918 */ /* 0x000fc00000000000 */
[----:B------:R-:W-:-:S00]  /*0de0*/  NOP ;  /* 0x0000000000007918 */ /* 0x000fc00000000000 */
[----:B------:R-:W-:-:S00]  /*0df0*/  NOP ;  /* 0x0000000000007918 */ /* 0x000fc00000000000 */
.L_x_20:


//--------------------- .nv.shared.reserved.0     --------------------------
	.section	.nv.shared.reserved.0,"aw",@nobits
	.weak		__nv_reservedSMEM_offset_0_alias
	.size		__nv_reservedSMEM_offset_0_alias, 0, 64
	.other		__nv_reservedSMEM_offset_0_alias,@"STO_CUDA_RESERVED_SHARED STV_DEFAULT"
__nv_reservedSMEM_offset_0_alias:
	.zero		0
	.zero		64


//--------------------- .nv.constant0._Z11mergeKernelPiiS_iS_ --------------------------
	.section	.nv.constant0._Z11mergeKernelPiiS_iS_,"a",@progbits
	.sectionflags	@""
	.align	4
.nv.constant0._Z11mergeKernelPiiS_iS_:
	.zero		936


//--------------------- SYMBOLS --------------------------

	.type		.nv.reservedSmem.offset0,@object
	.size		.nv.reservedSmem.offset0,0x4
